//
// Generated by NVIDIA NVVM Compiler
//
// Compiler Build ID: CL-36424714
// Cuda compilation tools, release 13.0, V13.0.88
// Based on NVVM 20.0.0
//

.version 9.0
.target sm_100
.address_size 64

	// .globl	_Z6kernelPdS_
.extern .func  (.param .b32 func_retval0) vprintf
(
	.param .b64 vprintf_param_0,
	.param .b64 vprintf_param_1
)
;
.global .align 1 .b8 $str[20] = {100, 95, 97, 114, 114, 97, 121, 91, 37, 100, 93, 32, 61, 32, 37, 46, 50, 102, 10};

.visible .entry _Z6kernelPdS_(
	.param .u64 .ptr .align 1 _Z6kernelPdS__param_0,
	.param .u64 .ptr .align 1 _Z6kernelPdS__param_1
)
{
	.local .align 16 .b8 	__local_depot0[16];
	.reg .b64 	%SP;
	.reg .b64 	%SPL;
	.reg .pred 	%p<3>;
	.reg .b32 	%r<12>;
	.reg .b64 	%rd<12>;
	.reg .b64 	%fd<6>;

	mov.u64 	%SPL, __local_depot0;
	cvta.local.u64 	%SP, %SPL;
	ld.param.u64 	%rd4, [_Z6kernelPdS__param_0];
	ld.param.u64 	%rd5, [_Z6kernelPdS__param_1];
	mov.u32 	%r6, %tid.x;
	mov.u32 	%r7, %ctaid.x;
	mov.u32 	%r1, %ntid.x;
	mad.lo.s32 	%r11, %r7, %r1, %r6;
	setp.gt.s32 	%p1, %r11, 6553599;
	@%p1 bra 	$L__BB0_3;
	cvta.to.global.u64 	%rd1, %rd5;
	add.u64 	%rd6, %SP, 0;
	add.u64 	%rd2, %SPL, 0;
	mov.u32 	%r8, %nctaid.x;
	mul.lo.s32 	%r3, %r1, %r8;
	cvta.to.global.u64 	%rd3, %rd4;
	mov.u64 	%rd9, $str;
$L__BB0_2:
	cvt.rn.f64.s32 	%fd1, %r11;
	add.f64 	%fd2, %fd1, 0d3FB999999999999A;
	mul.wide.s32 	%rd7, %r11, 8;
	add.s64 	%rd8, %rd3, %rd7;
	st.global.f64 	[%rd8], %fd2;
	st.local.u32 	[%rd2], %r11;
	st.local.f64 	[%rd2+8], %fd2;
	cvta.global.u64 	%rd10, %rd9;
	{ // callseq 0, 0
	.param .b64 param0;
	st.param.b64 	[param0], %rd10;
	.param .b64 param1;
	st.param.b64 	[param1], %rd6;
	.param .b32 retval0;
	call.uni (retval0), 
	vprintf, 
	(
	param0, 
	param1
	);
	ld.param.b32 	%r9, [retval0];
	} // callseq 0
	ld.global.f64 	%fd3, [%rd8];
	ld.global.f64 	%fd4, [%rd1];
	add.f64 	%fd5, %fd3, %fd4;
	st.global.f64 	[%rd1], %fd5;
	add.s32 	%r11, %r11, %r3;
	setp.lt.s32 	%p2, %r11, 6553600;
	@%p2 bra 	$L__BB0_2;
$L__BB0_3:
	ret;

}


// ===== COMPILED SASS (sm_100) =====

	.target	sm_100

	.elftype	@"ET_EXEC"


//--------------------- .note.nv.tkinfo           --------------------------
	.section	.note.nv.tkinfo,"",@"SHT_NOTE"
	.sectionflags	@"SHF_NOTE_NV_TKINFO"
	.tkinfo
        /*0018*/ 	.word	0x00000002
        /*0030*/ 	.string	""
        /*0030*/ 	.string	"ptxas"
        /*0030*/ 	.string	"Cuda compilation tools, release 13.0, V13.0.88"
        /*0030*/ 	.string	"Build cuda_13.0.r13.0/compiler.36424714_0"
        /*0030*/ 	.string	"-arch sm_100 -m 64 "



//--------------------- .note.nv.cuinfo           --------------------------
	.section	.note.nv.cuinfo,"",@"SHT_NOTE"
	.sectionflags	@"SHF_NOTE_NV_CUINFO"
        /*0018*/ 	.short	0x0002
        /*001a*/ 	.short	0x0064
        /*001c*/ 	.short	0x0082
	.zero		2


//--------------------- .nv.info                  --------------------------
	.section	.nv.info,"",@"SHT_CUDA_INFO"
	.align	4


	//----- nvinfo : EIATTR_REGCOUNT
	.align		4
        /*0000*/ 	.byte	0x04, 0x2f
        /*0002*/ 	.short	(.L_2 - .L_1)
	.align		4
.L_1:
        /*0004*/ 	.word	index@(_Z6kernelPdS_)
        /*0008*/ 	.word	0x0000001a


	//----- nvinfo : EIATTR_FRAME_SIZE
	.align		4
.L_2:
        /*000c*/ 	.byte	0x04, 0x11
        /*000e*/ 	.short	(.L_4 - .L_3)
	.align		4
.L_3:
        /*0010*/ 	.word	index@(_Z6kernelPdS_)
        /*0014*/ 	.word	0x00000010


	//----- nvinfo : EIATTR_MIN_STACK_SIZE
	.align		4
.L_4:
        /*0018*/ 	.byte	0x04, 0x12
        /*001a*/ 	.short	(.L_6 - .L_5)
	.align		4
.L_5:
        /*001c*/ 	.word	index@(_Z6kernelPdS_)
        /*0020*/ 	.word	0x00000010
.L_6:


//--------------------- .nv.compat                --------------------------
	.section	.nv.compat,"",@"SHT_CUDA_COMPAT_INFO"
	.align	4
        /*0000*/ 	.byte	0x02, 0x09, 0x00, 0x00, 0x02, 0x02, 0x01, 0x00, 0x02, 0x05, 0x05, 0x00, 0x03, 0x07, 0x01, 0x01
        /*0010*/ 	.byte	0x02, 0x03, 0x00, 0x00, 0x02, 0x06, 0x01, 0x00, 0x04, 0x0b, 0x08, 0x00, 0x01, 0x00, 0x00, 0x00
        /*0020*/ 	.byte	0x00, 0x00, 0x00, 0x00


//--------------------- .nv.info._Z6kernelPdS_    --------------------------
	.section	.nv.info._Z6kernelPdS_,"",@"SHT_CUDA_INFO"
	.sectionflags	@""
	.align	4


	//----- nvinfo : EIATTR_CUDA_API_VERSION
	.align		4
        /*0000*/ 	.byte	0x04, 0x37
        /*0002*/ 	.short	(.L_8 - .L_7)
.L_7:
        /*0004*/ 	.word	0x00000082


	//----- nvinfo : EIATTR_KPARAM_INFO
	.align		4
.L_8:
        /*0008*/ 	.byte	0x04, 0x17
        /*000a*/ 	.short	(.L_10 - .L_9)
.L_9:
        /*000c*/ 	.word	0x00000000
        /*0010*/ 	.short	0x0001
        /*0012*/ 	.short	0x0008
        /*0014*/ 	.byte	0x00, 0xf5, 0x21, 0x00


	//----- nvinfo : EIATTR_KPARAM_INFO
	.align		4
.L_10:
        /*0018*/ 	.byte	0x04, 0x17
        /*001a*/ 	.short	(.L_12 - .L_11)
.L_11:
        /*001c*/ 	.word	0x00000000
        /*0020*/ 	.short	0x0000
        /*0022*/ 	.short	0x0000
        /*0024*/ 	.byte	0x00, 0xf5, 0x21, 0x00


	//----- nvinfo : EIATTR_SPARSE_MMA_MASK
	.align		4
.L_12:
        /*0028*/ 	.byte	0x03, 0x50
        /*002a*/ 	.short	0x0000


	//----- nvinfo : EIATTR_MAXREG_COUNT
	.align		4
        /*002c*/ 	.byte	0x03, 0x1b
        /*002e*/ 	.short	0x00ff


	//----- nvinfo : EIATTR_EXTERNS
	.align		4
        /*0030*/ 	.byte	0x04, 0x0f
        /*0032*/ 	.short	(.L_14 - .L_13)


	//   ....[0]....
	.align		4
.L_13:
        /*0034*/ 	.word	index@(vprintf)


	//----- nvinfo : EIATTR_MERCURY_ISA_VERSION
	.align		4
.L_14:
        /*0038*/ 	.byte	0x03, 0x5f
        /*003a*/ 	.short	0x0101


	//----- nvinfo : EIATTR_VRC_CTA_INIT_COUNT
	.align		4
        /*003c*/ 	.byte	0x02, 0x4a
	.zero		1
	.zero		1


	//----- nvinfo : EIATTR_SYSCALL_OFFSETS
	.align		4
        /*0040*/ 	.byte	0x04, 0x46
        /*0042*/ 	.short	(.L_16 - .L_15)


	//   ....[0]....
.L_15:
        /*0044*/ 	.word	0x00000230


	//----- nvinfo : EIATTR_EXIT_INSTR_OFFSETS
	.align		4
.L_16:
        /*0048*/ 	.byte	0x04, 0x1c
        /*004a*/ 	.short	(.L_18 - .L_17)


	//   ....[0]....
.L_17:
        /*004c*/ 	.word	0x000000b0


	//   ....[1]....
        /*0050*/ 	.word	0x000002b0


	//----- nvinfo : EIATTR_CRS_STACK_SIZE
	.align		4
.L_18:
        /*0054*/ 	.byte	0x04, 0x1e
        /*0056*/ 	.short	(.L_20 - .L_19)
.L_19:
        /*0058*/ 	.word	0x00000000


	//----- nvinfo : EIATTR_CBANK_PARAM_SIZE
	.align		4
.L_20:
        /*005c*/ 	.byte	0x03, 0x19
        /*005e*/ 	.short	0x0010


	//----- nvinfo : EIATTR_PARAM_CBANK
	.align		4
        /*0060*/ 	.byte	0x04, 0x0a
        /*0062*/ 	.short	(.L_22 - .L_21)
	.align		4
.L_21:
        /*0064*/ 	.word	index@(.nv.constant0._Z6kernelPdS_)
        /*0068*/ 	.short	0x0380
        /*006a*/ 	.short	0x0010


	//----- nvinfo : EIATTR_SW_WAR
	.align		4
.L_22:
        /*006c*/ 	.byte	0x04, 0x36
        /*006e*/ 	.short	(.L_24 - .L_23)
.L_23:
        /*0070*/ 	.word	0x00000008
.L_24:


//--------------------- .nv.callgraph             --------------------------
	.section	.nv.callgraph,"",@"SHT_CUDA_CALLGRAPH"
	.align	4
	.sectionentsize	8
	.align		4
        /*0000*/ 	.word	0x00000000
	.align		4
        /*0004*/ 	.word	0xffffffff
	.align		4
        /*0008*/ 	.word	index@(_Z6kernelPdS_)
	.align		4
        /*000c*/ 	.word	index@(vprintf)
	.align		4
        /*0010*/ 	.word	0x00000000
	.align		4
        /*0014*/ 	.word	0xfffffffe
	.align		4
        /*0018*/ 	.word	0x00000000
	.align		4
        /*001c*/ 	.word	0xfffffffd
	.align		4
        /*0020*/ 	.word	0x00000000
	.align		4
        /*0024*/ 	.word	0xfffffffc


//--------------------- .nv.constant4             --------------------------
	.section	.nv.constant4,"a",@progbits
	.align	8
	.align		8
.nv.constant4:
        /*0000*/ 	.dword	vprintf
	.align		8
        /*0008*/ 	.dword	$str


//--------------------- .text._Z6kernelPdS_       --------------------------
	.section	.text._Z6kernelPdS_,"ax",@progbits
	.align	128
        .global         _Z6kernelPdS_
        .type           _Z6kernelPdS_,@function
        .size           _Z6kernelPdS_,(.L_x_3 - _Z6kernelPdS_)
        .other          _Z6kernelPdS_,@"STO_CUDA_ENTRY STV_DEFAULT"
_Z6kernelPdS_:
.text._Z6kernelPdS_:
[----:B------:R-:W0:Y:S01]  /*0000*/  LDC R1, c[0x0][0x37c] ;  /* 0x0000df00ff017b82 */ /* 0x000e220000000800 */
[----:B------:R-:W1:Y:S01]  /*0010*/  S2R R22, SR_TID.X ;  /* 0x0000000000167919 */ /* 0x000e620000002100 */
[----:B------:R-:W2:Y:S06]  /*0020*/  LDCU UR5, c[0x0][0x2fc] ;  /* 0x00005f80ff0577ac */ /* 0x000eac0008000800 */
[----:B------:R-:W1:Y:S01]  /*0030*/  S2UR UR6, SR_CTAID.X ;  /* 0x00000000000679c3 */ /* 0x000e620000002500 */
[----:B0-----:R-:W-:Y:S01]  /*0040*/  VIADD R1, R1, 0xfffffff0 ;  /* 0xfffffff001017836 */ /* 0x001fe20000000000 */
[----:B------:R-:W0:Y:S06]  /*0050*/  LDCU UR4, c[0x0][0x2f8] ;  /* 0x00005f00ff0477ac */ /* 0x000e2c0008000800 */
[----:B------:R-:W1:Y:S01]  /*0060*/  LDC R19, c[0x0][0x360] ;  /* 0x0000d800ff137b82 */ /* 0x000e620000000800 */
[----:B0-----:R-:W-:-:S05]  /*0070*/  IADD3 R2, P1, PT, R1, UR4, RZ ;  /* 0x0000000401027c10 */ /* 0x001fca000ff3e0ff */
[----:B--2---:R-:W-:Y:S02]  /*0080*/  IMAD.X R18, RZ, RZ, UR5, P1 ;  /* 0x00000005ff127e24 */ /* 0x004fe400088e06ff */
[----:B-1----:R-:W-:-:S05]  /*0090*/  IMAD R22, R19, UR6, R22 ;  /* 0x0000000613167c24 */ /* 0x002fca000f8e0216 */
[----:B------:R-:W-:-:S13]  /*00a0*/  ISETP.GT.AND P0, PT, R22, 0x63ffff, PT ;  /* 0x0063ffff1600780c */ /* 0x000fda0003f04270 */
[----:B------:R-:W-:Y:S05]  /*00b0*/  @P0 EXIT ;  /* 0x000000000000094d */ /* 0x000fea0003800000 */
[----:B------:R-:W0:Y:S01]  /*00c0*/  LDCU UR4, c[0x0][0x370] ;  /* 0x00006e00ff0477ac */ /* 0x000e220008000800 */
[----:B------:R-:W1:Y:S01]  /*00d0*/  LDCU.64 UR36, c[0x0][0x358] ;  /* 0x00006b00ff2477ac */ /* 0x000e620008000a00 */
[----:B0-----:R-:W-:-:S07]  /*00e0*/  IMAD R19, R19, UR4, RZ ;  /* 0x0000000413137c24 */ /* 0x001fce000f8e02ff */
.L_x_1:
[----:B0-----:R-:W0:Y:S01]  /*00f0*/  LDC.64 R16, c[0x0][0x380] ;  /* 0x0000e000ff107b82 */ /* 0x001e220000000a00 */
[----:B------:R-:W2:Y:S01]  /*0100*/  I2F.F64 R8, R22 ;  /* 0x0000001600087312 */ /* 0x000ea20000201c00 */
[----:B------:R-:W-:Y:S01]  /*0110*/  UMOV UR4, 0x9999999a ;  /* 0x9999999a00047882 */ /* 0x000fe20000000000 */
[----:B------:R-:W-:Y:S01]  /*0120*/  UMOV UR5, 0x3fb99999 ;  /* 0x3fb9999900057882 */ /* 0x000fe20000000000 */
[----:B------:R-:W-:Y:S01]  /*0130*/  MOV R0, 0x0 ;  /* 0x0000000000007802 */ /* 0x000fe20000000f00 */
[----:B------:R3:W-:Y:S01]  /*0140*/  STL [R1], R22 ;  /* 0x0000001601007387 */ /* 0x0007e20000100800 */
[----:B------:R-:W-:Y:S01]  /*0150*/  IMAD.MOV.U32 R6, RZ, RZ, R2 ;  /* 0x000000ffff067224 */ /* 0x000fe200078e0002 */
[----:B------:R-:W-:Y:S01]  /*0160*/  MOV R7, R18 ;  /* 0x0000001200077202 */ /* 0x000fe20000000f00 */
[----:B------:R4:W4:Y:S01]  /*0170*/  LDC.64 R10, c[0x4][R0] ;  /* 0x01000000000a7b82 */ /* 0x0009220000000a00 */
[----:B--2---:R-:W-:Y:S01]  /*0180*/  DADD R8, R8, UR4 ;  /* 0x0000000408087e29 */ /* 0x004fe20008000000 */
[----:B------:R-:W2:Y:S06]  /*0190*/  LDCU.64 UR4, c[0x4][0x8] ;  /* 0x01000100ff0477ac */ /* 0x000eac0008000a00 */
[----:B------:R0:W-:Y:S02]  /*01a0*/  STL.64 [R1+0x8], R8 ;  /* 0x0000080801007387 */ /* 0x0001e40000100a00 */
[----:B0-----:R-:W-:Y:S01]  /*01b0*/  IMAD.WIDE R16, R22, 0x8, R16 ;  /* 0x0000000816107825 */ /* 0x001fe200078e0210 */
[----:B---3--:R-:W-:-:S04]  /*01c0*/  IADD3 R22, PT, PT, R19, R22, RZ ;  /* 0x0000001613167210 */ /* 0x008fc80007ffe0ff */
[----:B-1----:R0:W-:Y:S01]  /*01d0*/  STG.E.64 desc[UR36][R16.64], R8 ;  /* 0x0000000810007986 */ /* 0x0021e2000c101b24 */
[----:B------:R-:W-:-:S04]  /*01e0*/  ISETP.GE.AND P0, PT, R22, 0x640000, PT ;  /* 0x006400001600780c */ /* 0x000fc80003f06270 */
[----:B------:R-:W-:Y:S01]  /*01f0*/  P2R R23, PR, RZ, 0x1 ;  /* 0x00000001ff177803 */ /* 0x000fe20000000000 */
[----:B--2---:R-:W-:Y:S01]  /*0200*/  IMAD.U32 R4, RZ, RZ, UR4 ;  /* 0x00000004ff047e24 */ /* 0x004fe2000f8e00ff */
[----:B----4-:R-:W-:-:S07]  /*0210*/  MOV R5, UR5 ;  /* 0x0000000500057c02 */ /* 0x010fce0008000f00 */
[----:B------:R-:W-:-:S07]  /*0220*/  LEPC R20, `(.L_x_0) ;  /* 0x000000001014794e */ /* 0x000fce0000000000 */
[----:B0-----:R-:W-:Y:S05]  /*0230*/  CALL.ABS.NOINC R10 ;  /* 0x000000000a007343 */ /* 0x001fea0003c00000 */
.L_x_0:
[----:B------:R-:W0:Y:S01]  /*0240*/  LDC.64 R4, c[0x0][0x388] ;  /* 0x0000e200ff047b82 */ /* 0x000e220000000a00 */
[----:B------:R-:W2:Y:S01]  /*0250*/  LDG.E.64 R16, desc[UR36][R16.64] ;  /* 0x0000002410107981 */ /* 0x000ea2000c1e1b00 */
[----:B------:R-:W-:-:S03]  /*0260*/  ISETP.NE.AND P6, PT, R23, RZ, PT ;  /* 0x000000ff1700720c */ /* 0x000fc60003fc5270 */
[----:B0-----:R-:W2:Y:S02]  /*0270*/  LDG.E.64 R6, desc[UR36][R4.64] ;  /* 0x0000002404067981 */ /* 0x001ea4000c1e1b00 */
[----:B--2---:R-:W-:-:S07]  /*0280*/  DADD R6, R16, R6 ;  /* 0x0000000010067229 */ /* 0x004fce0000000006 */
[----:B------:R0:W-:Y:S01]  /*0290*/  STG.E.64 desc[UR36][R4.64], R6 ;  /* 0x0000000604007986 */ /* 0x0001e2000c101b24 */
[----:B------:R-:W-:Y:S05]  /*02a0*/  @!P6 BRA `(.L_x_1) ;  /* 0xfffffffc0090e947 */ /* 0x000fea000383ffff */
[----:B------:R-:W-:Y:S05]  /*02b0*/  EXIT ;  /* 0x000000000000794d */ /* 0x000fea0003800000 */
.L_x_2:
[----:B------:R-:W-:-:S00]  /*02c0*/  BRA `(.L_x_2) ;  /* 0xfffffffc00fc7947 */ /* 0x000fc0000383ffff */
[----:B------:R-:W-:-:S00]  /*02d0*/  NOP ;  /* 0x0000000000007918 */ /* 0x000fc00000000000 */
        /* <DEDUP_REMOVED lines=10> */
.L_x_3:


//--------------------- .nv.global.init           --------------------------
	.section	.nv.global.init,"aw",@progbits
.nv.global.init:
	.type		$str,@object
	.size		$str,(.L_0 - $str)
$str:
        /*0000*/ 	.byte	0x64, 0x5f, 0x61, 0x72, 0x72, 0x61, 0x79, 0x5b, 0x25, 0x64, 0x5d, 0x20, 0x3d, 0x20, 0x25, 0x2e
        /*0010*/ 	.byte	0x32, 0x66, 0x0a, 0x00
.L_0:


//--------------------- .nv.shared.reserved.0     --------------------------
	.section	.nv.shared.reserved.0,"aw",@nobits
	.weak		__nv_reservedSMEM_offset_0_alias
	.size		__nv_reservedSMEM_offset_0_alias, 0, 64
	.other		__nv_reservedSMEM_offset_0_alias,@"STO_CUDA_RESERVED_SHARED STV_DEFAULT"
__nv_reservedSMEM_offset_0_alias:
	.zero		0
	.zero		64


//--------------------- .nv.constant0._Z6kernelPdS_ --------------------------
	.section	.nv.constant0._Z6kernelPdS_,"a",@progbits
	.sectionflags	@""
	.align	4
.nv.constant0._Z6kernelPdS_:
	.zero		912


//--------------------- SYMBOLS --------------------------

	.type		.nv.reservedSmem.offset0,@object
	.size		.nv.reservedSmem.offset0,0x4
	.type		vprintf,@function
